//
// Generated by NVIDIA NVVM Compiler
//
// Compiler Build ID: CL-36424714
// Cuda compilation tools, release 13.0, V13.0.88
// Based on NVVM 20.0.0
//

.version 9.0
.target sm_100
.address_size 64

	// .globl	_Z17prefix_sum_kernelPKfPfj

.visible .entry _Z17prefix_sum_kernelPKfPfj(
	.param .u64 .ptr .align 1 _Z17prefix_sum_kernelPKfPfj_param_0,
	.param .u64 .ptr .align 1 _Z17prefix_sum_kernelPKfPfj_param_1,
	.param .u32 _Z17prefix_sum_kernelPKfPfj_param_2
)
{
	.reg .pred 	%p<10>;
	.reg .b32 	%r<28>;
	.reg .b32 	%f<179>;
	.reg .b64 	%rd<20>;

	ld.param.u64 	%rd9, [_Z17prefix_sum_kernelPKfPfj_param_0];
	ld.param.u64 	%rd8, [_Z17prefix_sum_kernelPKfPfj_param_1];
	ld.param.u32 	%r18, [_Z17prefix_sum_kernelPKfPfj_param_2];
	cvta.to.global.u64 	%rd1, %rd9;
	mov.u32 	%r19, %ctaid.x;
	mov.u32 	%r20, %ntid.x;
	mov.u32 	%r21, %tid.x;
	mad.lo.s32 	%r1, %r19, %r20, %r21;
	setp.ge.u32 	%p1, %r1, %r18;
	@%p1 bra 	$L__BB0_14;
	add.s32 	%r2, %r1, 1;
	and.b32  	%r3, %r2, 15;
	setp.lt.u32 	%p2, %r1, 15;
	mov.f32 	%f168, 0f00000000;
	mov.b32 	%r25, 0;
	mov.f32 	%f178, %f168;
	@%p2 bra 	$L__BB0_4;
	and.b32  	%r25, %r2, -16;
	neg.s32 	%r23, %r25;
	add.s64 	%rd18, %rd1, 32;
	mov.f32 	%f168, 0f00000000;
$L__BB0_3:
	.pragma "nounroll";
	ld.global.f32 	%f26, [%rd18+-32];
	sub.f32 	%f27, %f26, %f168;
	add.f32 	%f28, %f178, %f27;
	sub.f32 	%f29, %f28, %f178;
	sub.f32 	%f30, %f29, %f27;
	ld.global.f32 	%f31, [%rd18+-28];
	sub.f32 	%f32, %f31, %f30;
	add.f32 	%f33, %f28, %f32;
	sub.f32 	%f34, %f33, %f28;
	sub.f32 	%f35, %f34, %f32;
	ld.global.f32 	%f36, [%rd18+-24];
	sub.f32 	%f37, %f36, %f35;
	add.f32 	%f38, %f33, %f37;
	sub.f32 	%f39, %f38, %f33;
	sub.f32 	%f40, %f39, %f37;
	ld.global.f32 	%f41, [%rd18+-20];
	sub.f32 	%f42, %f41, %f40;
	add.f32 	%f43, %f38, %f42;
	sub.f32 	%f44, %f43, %f38;
	sub.f32 	%f45, %f44, %f42;
	ld.global.f32 	%f46, [%rd18+-16];
	sub.f32 	%f47, %f46, %f45;
	add.f32 	%f48, %f43, %f47;
	sub.f32 	%f49, %f48, %f43;
	sub.f32 	%f50, %f49, %f47;
	ld.global.f32 	%f51, [%rd18+-12];
	sub.f32 	%f52, %f51, %f50;
	add.f32 	%f53, %f48, %f52;
	sub.f32 	%f54, %f53, %f48;
	sub.f32 	%f55, %f54, %f52;
	ld.global.f32 	%f56, [%rd18+-8];
	sub.f32 	%f57, %f56, %f55;
	add.f32 	%f58, %f53, %f57;
	sub.f32 	%f59, %f58, %f53;
	sub.f32 	%f60, %f59, %f57;
	ld.global.f32 	%f61, [%rd18+-4];
	sub.f32 	%f62, %f61, %f60;
	add.f32 	%f63, %f58, %f62;
	sub.f32 	%f64, %f63, %f58;
	sub.f32 	%f65, %f64, %f62;
	ld.global.f32 	%f66, [%rd18];
	sub.f32 	%f67, %f66, %f65;
	add.f32 	%f68, %f63, %f67;
	sub.f32 	%f69, %f68, %f63;
	sub.f32 	%f70, %f69, %f67;
	ld.global.f32 	%f71, [%rd18+4];
	sub.f32 	%f72, %f71, %f70;
	add.f32 	%f73, %f68, %f72;
	sub.f32 	%f74, %f73, %f68;
	sub.f32 	%f75, %f74, %f72;
	ld.global.f32 	%f76, [%rd18+8];
	sub.f32 	%f77, %f76, %f75;
	add.f32 	%f78, %f73, %f77;
	sub.f32 	%f79, %f78, %f73;
	sub.f32 	%f80, %f79, %f77;
	ld.global.f32 	%f81, [%rd18+12];
	sub.f32 	%f82, %f81, %f80;
	add.f32 	%f83, %f78, %f82;
	sub.f32 	%f84, %f83, %f78;
	sub.f32 	%f85, %f84, %f82;
	ld.global.f32 	%f86, [%rd18+16];
	sub.f32 	%f87, %f86, %f85;
	add.f32 	%f88, %f83, %f87;
	sub.f32 	%f89, %f88, %f83;
	sub.f32 	%f90, %f89, %f87;
	ld.global.f32 	%f91, [%rd18+20];
	sub.f32 	%f92, %f91, %f90;
	add.f32 	%f93, %f88, %f92;
	sub.f32 	%f94, %f93, %f88;
	sub.f32 	%f95, %f94, %f92;
	ld.global.f32 	%f96, [%rd18+24];
	sub.f32 	%f97, %f96, %f95;
	add.f32 	%f98, %f93, %f97;
	sub.f32 	%f99, %f98, %f93;
	sub.f32 	%f100, %f99, %f97;
	ld.global.f32 	%f101, [%rd18+28];
	sub.f32 	%f102, %f101, %f100;
	add.f32 	%f178, %f98, %f102;
	sub.f32 	%f103, %f178, %f98;
	sub.f32 	%f168, %f103, %f102;
	add.s32 	%r23, %r23, 16;
	add.s64 	%rd18, %rd18, 64;
	setp.ne.s32 	%p3, %r23, 0;
	@%p3 bra 	$L__BB0_3;
$L__BB0_4:
	setp.eq.s32 	%p4, %r3, 0;
	@%p4 bra 	$L__BB0_13;
	and.b32  	%r9, %r2, 7;
	setp.lt.u32 	%p5, %r3, 8;
	@%p5 bra 	$L__BB0_7;
	mul.wide.u32 	%rd10, %r25, 4;
	add.s64 	%rd11, %rd1, %rd10;
	ld.global.f32 	%f105, [%rd11];
	sub.f32 	%f106, %f105, %f168;
	add.f32 	%f107, %f178, %f106;
	sub.f32 	%f108, %f107, %f178;
	sub.f32 	%f109, %f108, %f106;
	ld.global.f32 	%f110, [%rd11+4];
	sub.f32 	%f111, %f110, %f109;
	add.f32 	%f112, %f107, %f111;
	sub.f32 	%f113, %f112, %f107;
	sub.f32 	%f114, %f113, %f111;
	ld.global.f32 	%f115, [%rd11+8];
	sub.f32 	%f116, %f115, %f114;
	add.f32 	%f117, %f112, %f116;
	sub.f32 	%f118, %f117, %f112;
	sub.f32 	%f119, %f118, %f116;
	ld.global.f32 	%f120, [%rd11+12];
	sub.f32 	%f121, %f120, %f119;
	add.f32 	%f122, %f117, %f121;
	sub.f32 	%f123, %f122, %f117;
	sub.f32 	%f124, %f123, %f121;
	ld.global.f32 	%f125, [%rd11+16];
	sub.f32 	%f126, %f125, %f124;
	add.f32 	%f127, %f122, %f126;
	sub.f32 	%f128, %f127, %f122;
	sub.f32 	%f129, %f128, %f126;
	ld.global.f32 	%f130, [%rd11+20];
	sub.f32 	%f131, %f130, %f129;
	add.f32 	%f132, %f127, %f131;
	sub.f32 	%f133, %f132, %f127;
	sub.f32 	%f134, %f133, %f131;
	ld.global.f32 	%f135, [%rd11+24];
	sub.f32 	%f136, %f135, %f134;
	add.f32 	%f137, %f132, %f136;
	sub.f32 	%f138, %f137, %f132;
	sub.f32 	%f139, %f138, %f136;
	ld.global.f32 	%f140, [%rd11+28];
	sub.f32 	%f141, %f140, %f139;
	add.f32 	%f178, %f137, %f141;
	sub.f32 	%f142, %f178, %f137;
	sub.f32 	%f168, %f142, %f141;
	add.s32 	%r25, %r25, 8;
$L__BB0_7:
	setp.eq.s32 	%p6, %r9, 0;
	@%p6 bra 	$L__BB0_13;
	and.b32  	%r12, %r2, 3;
	setp.lt.u32 	%p7, %r9, 4;
	@%p7 bra 	$L__BB0_10;
	mul.wide.u32 	%rd12, %r25, 4;
	add.s64 	%rd13, %rd1, %rd12;
	ld.global.f32 	%f144, [%rd13];
	sub.f32 	%f145, %f144, %f168;
	add.f32 	%f146, %f178, %f145;
	sub.f32 	%f147, %f146, %f178;
	sub.f32 	%f148, %f147, %f145;
	ld.global.f32 	%f149, [%rd13+4];
	sub.f32 	%f150, %f149, %f148;
	add.f32 	%f151, %f146, %f150;
	sub.f32 	%f152, %f151, %f146;
	sub.f32 	%f153, %f152, %f150;
	ld.global.f32 	%f154, [%rd13+8];
	sub.f32 	%f155, %f154, %f153;
	add.f32 	%f156, %f151, %f155;
	sub.f32 	%f157, %f156, %f151;
	sub.f32 	%f158, %f157, %f155;
	ld.global.f32 	%f159, [%rd13+12];
	sub.f32 	%f160, %f159, %f158;
	add.f32 	%f178, %f156, %f160;
	sub.f32 	%f161, %f178, %f156;
	sub.f32 	%f168, %f161, %f160;
	add.s32 	%r25, %r25, 4;
$L__BB0_10:
	setp.eq.s32 	%p8, %r12, 0;
	@%p8 bra 	$L__BB0_13;
	mul.wide.u32 	%rd14, %r25, 4;
	add.s64 	%rd19, %rd1, %rd14;
	neg.s32 	%r27, %r12;
	mov.f32 	%f177, %f178;
$L__BB0_12:
	.pragma "nounroll";
	ld.global.f32 	%f162, [%rd19];
	sub.f32 	%f163, %f162, %f168;
	add.f32 	%f178, %f177, %f163;
	sub.f32 	%f164, %f178, %f177;
	sub.f32 	%f168, %f164, %f163;
	add.s64 	%rd19, %rd19, 4;
	add.s32 	%r27, %r27, 1;
	setp.ne.s32 	%p9, %r27, 0;
	mov.f32 	%f177, %f178;
	@%p9 bra 	$L__BB0_12;
$L__BB0_13:
	cvta.to.global.u64 	%rd15, %rd8;
	mul.wide.u32 	%rd16, %r1, 4;
	add.s64 	%rd17, %rd15, %rd16;
	st.global.f32 	[%rd17], %f178;
$L__BB0_14:
	ret;

}


// ===== COMPILED SASS (sm_100) =====

	.target	sm_100

	.elftype	@"ET_EXEC"


//--------------------- .note.nv.tkinfo           --------------------------
	.section	.note.nv.tkinfo,"",@"SHT_NOTE"
	.sectionflags	@"SHF_NOTE_NV_TKINFO"
	.tkinfo
        /*0018*/ 	.word	0x00000002
        /*0030*/ 	.string	""
        /*0030*/ 	.string	"ptxas"
        /*0030*/ 	.string	"Cuda compilation tools, release 13.0, V13.0.88"
        /*0030*/ 	.string	"Build cuda_13.0.r13.0/compiler.36424714_0"
        /*0030*/ 	.string	"-arch sm_100 -m 64 "



//--------------------- .note.nv.cuinfo           --------------------------
	.section	.note.nv.cuinfo,"",@"SHT_NOTE"
	.sectionflags	@"SHF_NOTE_NV_CUINFO"
        /*0018*/ 	.short	0x0002
        /*001a*/ 	.short	0x0064
        /*001c*/ 	.short	0x0082
	.zero		2


//--------------------- .nv.info                  --------------------------
	.section	.nv.info,"",@"SHT_CUDA_INFO"
	.align	4


	//----- nvinfo : EIATTR_REGCOUNT
	.align		4
        /*0000*/ 	.byte	0x04, 0x2f
        /*0002*/ 	.short	(.L_1 - .L_0)
	.align		4
.L_0:
        /*0004*/ 	.word	index@(_Z17prefix_sum_kernelPKfPfj)
        /*0008*/ 	.word	0x0000001d


	//----- nvinfo : EIATTR_FRAME_SIZE
	.align		4
.L_1:
        /*000c*/ 	.byte	0x04, 0x11
        /*000e*/ 	.short	(.L_3 - .L_2)
	.align		4
.L_2:
        /*0010*/ 	.word	index@(_Z17prefix_sum_kernelPKfPfj)
        /*0014*/ 	.word	0x00000000


	//----- nvinfo : EIATTR_MIN_STACK_SIZE
	.align		4
.L_3:
        /*0018*/ 	.byte	0x04, 0x12
        /*001a*/ 	.short	(.L_5 - .L_4)
	.align		4
.L_4:
        /*001c*/ 	.word	index@(_Z17prefix_sum_kernelPKfPfj)
        /*0020*/ 	.word	0x00000000
.L_5:


//--------------------- .nv.compat                --------------------------
	.section	.nv.compat,"",@"SHT_CUDA_COMPAT_INFO"
	.align	4
        /*0000*/ 	.byte	0x02, 0x09, 0x00, 0x00, 0x02, 0x02, 0x01, 0x00, 0x02, 0x05, 0x05, 0x00, 0x03, 0x07, 0x01, 0x01
        /*0010*/ 	.byte	0x02, 0x03, 0x00, 0x00, 0x02, 0x06, 0x01, 0x00, 0x04, 0x0b, 0x08, 0x00, 0x09, 0x00, 0x00, 0x00
        /*0020*/ 	.byte	0x00, 0x00, 0x00, 0x00


//--------------------- .nv.info._Z17prefix_sum_kernelPKfPfj --------------------------
	.section	.nv.info._Z17prefix_sum_kernelPKfPfj,"",@"SHT_CUDA_INFO"
	.sectionflags	@""
	.align	4


	//----- nvinfo : EIATTR_CUDA_API_VERSION
	.align		4
        /*0000*/ 	.byte	0x04, 0x37
        /*0002*/ 	.short	(.L_7 - .L_6)
.L_6:
        /*0004*/ 	.word	0x00000082


	//----- nvinfo : EIATTR_KPARAM_INFO
	.align		4
.L_7:
        /*0008*/ 	.byte	0x04, 0x17
        /*000a*/ 	.short	(.L_9 - .L_8)
.L_8:
        /*000c*/ 	.word	0x00000000
        /*0010*/ 	.short	0x0002
        /*0012*/ 	.short	0x0010
        /*0014*/ 	.byte	0x00, 0xf0, 0x11, 0x00


	//----- nvinfo : EIATTR_KPARAM_INFO
	.align		4
.L_9:
        /*0018*/ 	.byte	0x04, 0x17
        /*001a*/ 	.short	(.L_11 - .L_10)
.L_10:
        /*001c*/ 	.word	0x00000000
        /*0020*/ 	.short	0x0001
        /*0022*/ 	.short	0x0008
        /*0024*/ 	.byte	0x00, 0xf5, 0x21, 0x00


	//----- nvinfo : EIATTR_KPARAM_INFO
	.align		4
.L_11:
        /*0028*/ 	.byte	0x04, 0x17
        /*002a*/ 	.short	(.L_13 - .L_12)
.L_12:
        /*002c*/ 	.word	0x00000000
        /*0030*/ 	.short	0x0000
        /*0032*/ 	.short	0x0000
        /*0034*/ 	.byte	0x00, 0xf5, 0x21, 0x00


	//----- nvinfo : EIATTR_SPARSE_MMA_MASK
	.align		4
.L_13:
        /*0038*/ 	.byte	0x03, 0x50
        /*003a*/ 	.short	0x0000


	//----- nvinfo : EIATTR_MAXREG_COUNT
	.align		4
        /*003c*/ 	.byte	0x03, 0x1b
        /*003e*/ 	.short	0x00ff


	//----- nvinfo : EIATTR_MERCURY_ISA_VERSION
	.align		4
        /*0040*/ 	.byte	0x03, 0x5f
        /*0042*/ 	.short	0x0101


	//----- nvinfo : EIATTR_VRC_CTA_INIT_COUNT
	.align		4
        /*0044*/ 	.byte	0x02, 0x4a
	.zero		1
	.zero		1


	//----- nvinfo : EIATTR_EXIT_INSTR_OFFSETS
	.align		4
        /*0048*/ 	.byte	0x04, 0x1c
        /*004a*/ 	.short	(.L_15 - .L_14)


	//   ....[0]....
.L_14:
        /*004c*/ 	.word	0x00000070


	//   ....[1]....
        /*0050*/ 	.word	0x00000d80


	//----- nvinfo : EIATTR_CRS_STACK_SIZE
	.align		4
.L_15:
        /*0054*/ 	.byte	0x04, 0x1e
        /*0056*/ 	.short	(.L_17 - .L_16)
.L_16:
        /*0058*/ 	.word	0x00000000


	//----- nvinfo : EIATTR_CBANK_PARAM_SIZE
	.align		4
.L_17:
        /*005c*/ 	.byte	0x03, 0x19
        /*005e*/ 	.short	0x0014


	//----- nvinfo : EIATTR_PARAM_CBANK
	.align		4
        /*0060*/ 	.byte	0x04, 0x0a
        /*0062*/ 	.short	(.L_19 - .L_18)
	.align		4
.L_18:
        /*0064*/ 	.word	index@(.nv.constant0._Z17prefix_sum_kernelPKfPfj)
        /*0068*/ 	.short	0x0380
        /*006a*/ 	.short	0x0014


	//----- nvinfo : EIATTR_SW_WAR
	.align		4
.L_19:
        /*006c*/ 	.byte	0x04, 0x36
        /*006e*/ 	.short	(.L_21 - .L_20)
.L_20:
        /*0070*/ 	.word	0x00000008
.L_21:


//--------------------- .nv.callgraph             --------------------------
	.section	.nv.callgraph,"",@"SHT_CUDA_CALLGRAPH"
	.align	4
	.sectionentsize	8
	.align		4
        /*0000*/ 	.word	0x00000000
	.align		4
        /*0004*/ 	.word	0xffffffff
	.align		4
        /*0008*/ 	.word	0x00000000
	.align		4
        /*000c*/ 	.word	0xfffffffe
	.align		4
        /*0010*/ 	.word	0x00000000
	.align		4
        /*0014*/ 	.word	0xfffffffd
	.align		4
        /*0018*/ 	.word	0x00000000
	.align		4
        /*001c*/ 	.word	0xfffffffc


//--------------------- .text._Z17prefix_sum_kernelPKfPfj --------------------------
	.section	.text._Z17prefix_sum_kernelPKfPfj,"ax",@progbits
	.align	128
        .global         _Z17prefix_sum_kernelPKfPfj
        .type           _Z17prefix_sum_kernelPKfPfj,@function
        .size           _Z17prefix_sum_kernelPKfPfj,(.L_x_12 - _Z17prefix_sum_kernelPKfPfj)
        .other          _Z17prefix_sum_kernelPKfPfj,@"STO_CUDA_ENTRY STV_DEFAULT"
_Z17prefix_sum_kernelPKfPfj:
.text._Z17prefix_sum_kernelPKfPfj:
[----:B------:R-:W-:Y:S01]  /*0000*/  LDC R1, c[0x0][0x37c] ;  /* 0x0000df00ff017b82 */ /* 0x000fe20000000800 */
[----:B------:R-:W0:Y:S07]  /*0010*/  S2R R3, SR_TID.X ;  /* 0x0000000000037919 */ /* 0x000e2e0000002100 */
[----:B------:R-:W0:Y:S01]  /*0020*/  S2UR UR4, SR_CTAID.X ;  /* 0x00000000000479c3 */ /* 0x000e220000002500 */
[----:B------:R-:W1:Y:S07]  /*0030*/  LDCU UR5, c[0x0][0x390] ;  /* 0x00007200ff0577ac */ /* 0x000e6e0008000800 */
[----:B------:R-:W0:Y:S02]  /*0040*/  LDC R0, c[0x0][0x360] ;  /* 0x0000d800ff007b82 */ /* 0x000e240000000800 */
[----:B0-----:R-:W-:-:S05]  /*0050*/  IMAD R0, R0, UR4, R3 ;  /* 0x0000000400007c24 */ /* 0x001fca000f8e0203 */
[----:B-1----:R-:W-:-:S13]  /*0060*/  ISETP.GE.U32.AND P0, PT, R0, UR5, PT ;  /* 0x0000000500007c0c */ /* 0x002fda000bf06070 */
[----:B------:R-:W-:Y:S05]  /*0070*/  @P0 EXIT ;  /* 0x000000000000094d */ /* 0x000fea0003800000 */
[C---:B------:R-:W-:Y:S01]  /*0080*/  ISETP.GE.U32.AND P1, PT, R0.reuse, 0xf, PT ;  /* 0x0000000f0000780c */ /* 0x040fe20003f26070 */
[----:B------:R-:W0:Y:S01]  /*0090*/  LDCU.64 UR6, c[0x0][0x358] ;  /* 0x00006b00ff0677ac */ /* 0x000e220008000a00 */
[----:B------:R-:W-:Y:S01]  /*00a0*/  IADD3 R7, PT, PT, R0, 0x1, RZ ;  /* 0x0000000100077810 */ /* 0x000fe20007ffe0ff */
[----:B------:R-:W-:Y:S01]  /*00b0*/  BSSY.RECONVERGENT B0, `(.L_x_0) ;  /* 0x0000063000007945 */ /* 0x000fe20003800200 */
[----:B------:R-:W-:Y:S01]  /*00c0*/  HFMA2 R6, -RZ, RZ, 0, 0 ;  /* 0x00000000ff067431 */ /* 0x000fe200000001ff */
[----:B------:R-:W-:Y:S02]  /*00d0*/  CS2R R4, SRZ ;  /* 0x0000000000047805 */ /* 0x000fe4000001ff00 */
[----:B------:R-:W-:-:S04]  /*00e0*/  LOP3.LUT R25, R7, 0xf, RZ, 0xc0, !PT ;  /* 0x0000000f07197812 */ /* 0x000fc800078ec0ff */
[----:B------:R-:W-:Y:S02]  /*00f0*/  ISETP.NE.AND P0, PT, R25, RZ, PT ;  /* 0x000000ff1900720c */ /* 0x000fe40003f05270 */
[----:B------:R-:W-:Y:S11]  /*0100*/  @!P1 BRA `(.L_x_1) ;  /* 0x0000000400749947 */ /* 0x000ff60003800000 */
[----:B------:R-:W1:Y:S01]  /*0110*/  LDCU.64 UR4, c[0x0][0x380] ;  /* 0x00007000ff0477ac */ /* 0x000e620008000a00 */
[----:B------:R-:W-:Y:S02]  /*0120*/  LOP3.LUT R6, R7, 0xfffffff0, RZ, 0xc0, !PT ;  /* 0xfffffff007067812 */ /* 0x000fe400078ec0ff */
[----:B------:R-:W-:Y:S02]  /*0130*/  MOV R4, RZ ;  /* 0x000000ff00047202 */ /* 0x000fe40000000f00 */
[----:B------:R-:W-:Y:S01]  /*0140*/  IADD3 R26, PT, PT, -R6, RZ, RZ ;  /* 0x000000ff061a7210 */ /* 0x000fe20007ffe1ff */
[----:B-1----:R-:W-:-:S04]  /*0150*/  UIADD3 UR4, UP0, UPT, UR4, 0x20, URZ ;  /* 0x0000002004047890 */ /* 0x002fc8000ff1e0ff */
[----:B------:R-:W-:Y:S02]  /*0160*/  UIADD3.X UR5, UPT, UPT, URZ, UR5, URZ, UP0, !UPT ;  /* 0x00000005ff057290 */ /* 0x000fe400087fe4ff */
[----:B------:R-:W-:-:S04]  /*0170*/  MOV R2, UR4 ;  /* 0x0000000400027c02 */ /* 0x000fc80008000f00 */
[----:B------:R-:W-:-:S07]  /*0180*/  MOV R3, UR5 ;  /* 0x0000000500037c02 */ /* 0x000fce0008000f00 */
.L_x_2:
[----:B0-----:R-:W2:Y:S04]  /*0190*/  LDG.E R23, desc[UR6][R2.64+-0x20] ;  /* 0xffffe00602177981 */ /* 0x001ea8000c1e1900 */
[----:B------:R-:W3:Y:S04]  /*01a0*/  LDG.E R24, desc[UR6][R2.64+-0x1c] ;  /* 0xffffe40602187981 */ /* 0x000ee8000c1e1900 */
[----:B------:R-:W4:Y:S04]  /*01b0*/  LDG.E R21, desc[UR6][R2.64+-0x18] ;  /* 0xffffe80602157981 */ /* 0x000f28000c1e1900 */
[----:B------:R-:W5:Y:S04]  /*01c0*/  LDG.E R20, desc[UR6][R2.64+-0x14] ;  /* 0xffffec0602147981 */ /* 0x000f68000c1e1900 */
        /* <DEDUP_REMOVED lines=11> */
[----:B------:R0:W5:Y:S01]  /*0280*/  LDG.E R8, desc[UR6][R2.64+0x1c] ;  /* 0x00001c0602087981 */ /* 0x000162000c1e1900 */
[----:B------:R-:W-:-:S04]  /*0290*/  IADD3 R26, PT, PT, R26, 0x10, RZ ;  /* 0x000000101a1a7810 */ /* 0x000fc80007ffe0ff */
[----:B------:R-:W-:Y:S02]  /*02a0*/  ISETP.NE.AND P1, PT, R26, RZ, PT ;  /* 0x000000ff1a00720c */ /* 0x000fe40003f25270 */
[----:B0-----:R-:W-:-:S04]  /*02b0*/  IADD3 R2, P2, PT, R2, 0x40, RZ ;  /* 0x0000004002027810 */ /* 0x001fc80007f5e0ff */
[----:B------:R-:W-:Y:S01]  /*02c0*/  IADD3.X R3, PT, PT, RZ, R3, RZ, P2, !PT ;  /* 0x00000003ff037210 */ /* 0x000fe200017fe4ff */
[----:B--2---:R-:W-:-:S04]  /*02d0*/  FADD R4, R23, -R4 ;  /* 0x8000000417047221 */ /* 0x004fc80000000000 */
[----:B------:R-:W-:-:S04]  /*02e0*/  FADD R22, R4, R5 ;  /* 0x0000000504167221 */ /* 0x000fc80000000000 */
[----:B------:R-:W-:-:S04]  /*02f0*/  FADD R5, R22, -R5 ;  /* 0x8000000516057221 */ /* 0x000fc80000000000 */
[----:B------:R-:W-:-:S04]  /*0300*/  FADD R5, -R4, R5 ;  /* 0x0000000504057221 */ /* 0x000fc80000000100 */
[----:B---3--:R-:W-:-:S04]  /*0310*/  FADD R5, -R5, R24 ;  /* 0x0000001805057221 */ /* 0x008fc80000000100 */
[----:B------:R-:W-:-:S04]  /*0320*/  FADD R23, R22, R5 ;  /* 0x0000000516177221 */ /* 0x000fc80000000000 */
[----:B------:R-:W-:-:S04]  /*0330*/  FADD R22, -R22, R23 ;  /* 0x0000001716167221 */ /* 0x000fc80000000100 */
[----:B------:R-:W-:-:S04]  /*0340*/  FADD R22, -R5, R22 ;  /* 0x0000001605167221 */ /* 0x000fc80000000100 */
[----:B----4-:R-:W-:-:S04]  /*0350*/  FADD R22, -R22, R21 ;  /* 0x0000001516167221 */ /* 0x010fc80000000100 */
[----:B------:R-:W-:-:S04]  /*0360*/  FADD R4, R23, R22 ;  /* 0x0000001617047221 */ /* 0x000fc80000000000 */
[----:B------:R-:W-:-:S04]  /*0370*/  FADD R23, -R23, R4 ;  /* 0x0000000417177221 */ /* 0x000fc80000000100 */
[----:B------:R-:W-:-:S04]  /*0380*/  FADD R23, -R22, R23 ;  /* 0x0000001716177221 */ /* 0x000fc80000000100 */
[----:B-----5:R-:W-:-:S04]  /*0390*/  FADD R23, -R23, R20 ;  /* 0x0000001417177221 */ /* 0x020fc80000000100 */
[----:B------:R-:W-:-:S04]  /*03a0*/  FADD R5, R4, R23 ;  /* 0x0000001704057221 */ /* 0x000fc80000000000 */
[----:B------:R-:W-:-:S04]  /*03b0*/  FADD R4, -R4, R5 ;  /* 0x0000000504047221 */ /* 0x000fc80000000100 */
[----:B------:R-:W-:-:S04]  /*03c0*/  FADD R4, -R23, R4 ;  /* 0x0000000417047221 */ /* 0x000fc80000000100 */
[----:B------:R-:W-:-:S04]  /*03d0*/  FADD R4, -R4, R19 ;  /* 0x0000001304047221 */ /* 0x000fc80000000100 */
        /* <DEDUP_REMOVED lines=46> */
[----:B------:R-:W-:Y:S01]  /*06c0*/  FADD R4, -R11, R4 ;  /* 0x000000040b047221 */ /* 0x000fe20000000100 */
[----:B------:R-:W-:Y:S06]  /*06d0*/  @P1 BRA `(.L_x_2) ;  /* 0xfffffff800ac1947 */ /* 0x000fec000383ffff */
.L_x_1:
[----:B0-----:R-:W-:Y:S05]  /*06e0*/  BSYNC.RECONVERGENT B0 ;  /* 0x0000000000007941 */ /* 0x001fea0003800200 */
.L_x_0:
[----:B------:R-:W-:Y:S04]  /*06f0*/  BSSY.RECONVERGENT B0, `(.L_x_3) ;  /* 0x0000065000007945 */ /* 0x000fe80003800200 */
[----:B------:R-:W-:Y:S05]  /*0700*/  @!P0 BRA `(.L_x_4) ;  /* 0x00000004008c8947 */ /* 0x000fea0003800000 */
[----:B------:R-:W-:Y:S01]  /*0710*/  ISETP.GE.U32.AND P0, PT, R25, 0x8, PT ;  /* 0x000000081900780c */ /* 0x000fe20003f06070 */
[----:B------:R-:W-:Y:S01]  /*0720*/  BSSY.RECONVERGENT B1, `(.L_x_5) ;  /* 0x000002f000017945 */ /* 0x000fe20003800200 */
[----:B------:R-:W-:-:S04]  /*0730*/  LOP3.LUT R16, R7, 0x7, RZ, 0xc0, !PT ;  /* 0x0000000707107812 */ /* 0x000fc800078ec0ff */
[----:B------:R-:W-:-:S07]  /*0740*/  ISETP.NE.AND P1, PT, R16, RZ, PT ;  /* 0x000000ff1000720c */ /* 0x000fce0003f25270 */
[----:B------:R-:W-:Y:S06]  /*0750*/  @!P0 BRA `(.L_x_6) ;  /* 0x0000000000ac8947 */ /* 0x000fec0003800000 */
[----:B------:R-:W0:Y:S02]  /*0760*/  LDC.64 R10, c[0x0][0x380] ;  /* 0x0000e000ff0a7b82 */ /* 0x000e240000000a00 */
[----:B0-----:R-:W-:-:S05]  /*0770*/  IMAD.WIDE.U32 R10, R6, 0x4, R10 ;  /* 0x00000004060a7825 */ /* 0x001fca00078e000a */
[----:B------:R-:W2:Y:S04]  /*0780*/  LDG.E R13, desc[UR6][R10.64] ;  /* 0x000000060a0d7981 */ /* 0x000ea8000c1e1900 */
[----:B------:R-:W3:Y:S04]  /*0790*/  LDG.E R14, desc[UR6][R10.64+0x4] ;  /* 0x000004060a0e7981 */ /* 0x000ee8000c1e1900 */
[----:B------:R-:W4:Y:S04]  /*07a0*/  LDG.E R15, desc[UR6][R10.64+0x8] ;  /* 0x000008060a0f7981 */ /* 0x000f28000c1e1900 */
[----:B------:R-:W5:Y:S04]  /*07b0*/  LDG.E R18, desc[UR6][R10.64+0xc] ;  /* 0x00000c060a127981 */ /* 0x000f68000c1e1900 */
[----:B------:R-:W5:Y:S04]  /*07c0*/  LDG.E R8, desc[UR6][R10.64+0x10] ;  /* 0x000010060a087981 */ /* 0x000f68000c1e1900 */
[----:B------:R-:W5:Y:S04]  /*07d0*/  LDG.E R3, desc[UR6][R10.64+0x14] ;  /* 0x000014060a037981 */ /* 0x000f68000c1e1900 */
[----:B------:R-:W5:Y:S04]  /*07e0*/  LDG.E R2, desc[UR6][R10.64+0x18] ;  /* 0x000018060a027981 */ /* 0x000f68000c1e1900 */
[----:B------:R-:W5:Y:S01]  /*07f0*/  LDG.E R9, desc[UR6][R10.64+0x1c] ;  /* 0x00001c060a097981 */ /* 0x000f62000c1e1900 */
[----:B------:R-:W-:Y:S01]  /*0800*/  IADD3 R6, PT, PT, R6, 0x8, RZ ;  /* 0x0000000806067810 */ /* 0x000fe20007ffe0ff */
[----:B--2---:R-:W-:-:S04]  /*0810*/  FADD R4, -R4, R13 ;  /* 0x0000000d04047221 */ /* 0x004fc80000000100 */
[----:B------:R-:W-:-:S04]  /*0820*/  FADD R12, R5, R4 ;  /* 0x00000004050c7221 */ /* 0x000fc80000000000 */
[----:B------:R-:W-:-:S04]  /*0830*/  FADD R5, -R5, R12 ;  /* 0x0000000c05057221 */ /* 0x000fc80000000100 */
        /* <DEDUP_REMOVED lines=28> */
[----:B------:R-:W-:-:S07]  /*0a00*/  FADD R4, -R9, R4 ;  /* 0x0000000409047221 */ /* 0x000fce0000000100 */
.L_x_6:
[----:B------:R-:W-:Y:S05]  /*0a10*/  BSYNC.RECONVERGENT B1 ;  /* 0x0000000000017941 */ /* 0x000fea0003800200 */
.L_x_5:
        /* <DEDUP_REMOVED lines=28> */
[----:B------:R-:W-:-:S07]  /*0be0*/  FADD R4, -R9, R4 ;  /* 0x0000000409047221 */ /* 0x000fce0000000100 */
.L_x_8:
[----:B------:R-:W-:Y:S05]  /*0bf0*/  BSYNC.RECONVERGENT B1 ;  /* 0x0000000000017941 */ /* 0x000fea0003800200 */
.L_x_7:
[----:B------:R-:W-:Y:S05]  /*0c00*/  @!P1 BRA `(.L_x_4) ;  /* 0x00000000004c9947 */ /* 0x000fea0003800000 */
[----:B------:R-:W0:Y:S01]  /*0c10*/  LDC.64 R2, c[0x0][0x380] ;  /* 0x0000e000ff027b82 */ /* 0x000e220000000a00 */
[----:B------:R-:W-:Y:S01]  /*0c20*/  BSSY.RECONVERGENT B1, `(.L_x_9) ;  /* 0x0000010000017945 */ /* 0x000fe20003800200 */
[----:B------:R-:W-:Y:S01]  /*0c30*/  IADD3 R7, PT, PT, -R7, RZ, RZ ;  /* 0x000000ff07077210 */ /* 0x000fe20007ffe1ff */
[----:B0-----:R-:W-:-:S05]  /*0c40*/  IMAD.WIDE.U32 R2, R6, 0x4, R2 ;  /* 0x0000000406027825 */ /* 0x001fca00078e0002 */
[----:B------:R-:W-:-:S07]  /*0c50*/  MOV R9, R3 ;  /* 0x0000000300097202 */ /* 0x000fce0000000f00 */
.L_x_10:
[----:B------:R-:W-:-:S06]  /*0c60*/  MOV R3, R9 ;  /* 0x0000000900037202 */ /* 0x000fcc0000000f00 */
[----:B------:R0:W2:Y:S01]  /*0c70*/  LDG.E R3, desc[UR6][R2.64] ;  /* 0x0000000602037981 */ /* 0x0000a2000c1e1900 */
[----:B------:R-:W-:-:S04]  /*0c80*/  IADD3 R7, PT, PT, R7, 0x1, RZ ;  /* 0x0000000107077810 */ /* 0x000fc80007ffe0ff */
[----:B------:R-:W-:Y:S02]  /*0c90*/  ISETP.NE.AND P0, PT, R7, RZ, PT ;  /* 0x000000ff0700720c */ /* 0x000fe40003f05270 */
[----:B0-----:R-:W-:-:S04]  /*0ca0*/  IADD3 R2, P1, PT, R2, 0x4, RZ ;  /* 0x0000000402027810 */ /* 0x001fc80007f3e0ff */
[----:B------:R-:W-:Y:S01]  /*0cb0*/  IADD3.X R9, PT, PT, RZ, R9, RZ, P1, !PT ;  /* 0x00000009ff097210 */ /* 0x000fe20000ffe4ff */
[----:B--2---:R-:W-:-:S04]  /*0cc0*/  FADD R4, R3, -R4 ;  /* 0x8000000403047221 */ /* 0x004fc80000000000 */
[----:B------:R-:W-:-:S04]  /*0cd0*/  FADD R6, R4, R5 ;  /* 0x0000000504067221 */ /* 0x000fc80000000000 */
[----:B------:R-:W-:-:S04]  /*0ce0*/  FADD R5, R6, -R5 ;  /* 0x8000000506057221 */ /* 0x000fc80000000000 */
[----:B------:R-:W-:Y:S01]  /*0cf0*/  FADD R4, -R4, R5 ;  /* 0x0000000504047221 */ /* 0x000fe20000000100 */
[----:B------:R-:W-:Y:S01]  /*0d00*/  MOV R5, R6 ;  /* 0x0000000600057202 */ /* 0x000fe20000000f00 */
[----:B------:R-:W-:Y:S06]  /*0d10*/  @P0 BRA `(.L_x_10) ;  /* 0xfffffffc00d00947 */ /* 0x000fec000383ffff */
[----:B------:R-:W-:Y:S05]  /*0d20*/  BSYNC.RECONVERGENT B1 ;  /* 0x0000000000017941 */ /* 0x000fea0003800200 */
.L_x_9:
[----:B------:R-:W-:-:S07]  /*0d30*/  MOV R5, R6 ;  /* 0x0000000600057202 */ /* 0x000fce0000000f00 */
.L_x_4:
[----:B------:R-:W-:Y:S05]  /*0d40*/  BSYNC.RECONVERGENT B0 ;  /* 0x0000000000007941 */ /* 0x000fea0003800200 */
.L_x_3:
[----:B------:R-:W0:Y:S02]  /*0d50*/  LDC.64 R2, c[0x0][0x388] ;  /* 0x0000e200ff027b82 */ /* 0x000e240000000a00 */
[----:B0-----:R-:W-:-:S05]  /*0d60*/  IMAD.WIDE.U32 R2, R0, 0x4, R2 ;  /* 0x0000000400027825 */ /* 0x001fca00078e0002 */
[----:B------:R-:W-:Y:S01]  /*0d70*/  STG.E desc[UR6][R2.64], R5 ;  /* 0x0000000502007986 */ /* 0x000fe2000c101906 */
[----:B------:R-:W-:Y:S05]  /*0d80*/  EXIT ;  /* 0x000000000000794d */ /* 0x000fea0003800000 */
.L_x_11:
[----:B------:R-:W-:-:S00]  /*0d90*/  BRA `(.L_x_11) ;  /* 0xfffffffc00fc7947 */ /* 0x000fc0000383ffff */
[----:B------:R-:W-:-:S00]  /*0da0*/  NOP ;  /* 0x0000000000007918 */ /* 0x000fc00000000000 */
        /* <DEDUP_REMOVED lines=13> */
.L_x_12:


//--------------------- .nv.shared.reserved.0     --------------------------
	.section	.nv.shared.reserved.0,"aw",@nobits
	.weak		__nv_reservedSMEM_offset_0_alias
	.size		__nv_reservedSMEM_offset_0_alias, 0, 64
	.other		__nv_reservedSMEM_offset_0_alias,@"STO_CUDA_RESERVED_SHARED STV_DEFAULT"
__nv_reservedSMEM_offset_0_alias:
	.zero		0
	.zero		64


//--------------------- .nv.constant0._Z17prefix_sum_kernelPKfPfj --------------------------
	.section	.nv.constant0._Z17prefix_sum_kernelPKfPfj,"a",@progbits
	.sectionflags	@""
	.align	4
.nv.constant0._Z17prefix_sum_kernelPKfPfj:
	.zero		916


//--------------------- SYMBOLS --------------------------

	.type		.nv.reservedSmem.offset0,@object
	.size		.nv.reservedSmem.offset0,0x4
